//
// Generated by NVIDIA NVVM Compiler
//
// Compiler Build ID: CL-36424714
// Cuda compilation tools, release 13.0, V13.0.88
// Based on NVVM 20.0.0
//

.version 9.0
.target sm_100
.address_size 64

	// .globl	_Z8simdtestPf

.visible .entry _Z8simdtestPf(
	.param .u64 .ptr .align 1 _Z8simdtestPf_param_0
)
{
	.reg .pred 	%p<2>;
	.reg .b32 	%r<8>;
	.reg .b64 	%rd<7>;

	ld.param.u64 	%rd2, [_Z8simdtestPf_param_0];
	cvta.to.global.u64 	%rd1, %rd2;
	mov.u32 	%r2, %ctaid.x;
	mov.u32 	%r3, %ntid.x;
	mov.u32 	%r4, %tid.x;
	mad.lo.s32 	%r1, %r2, %r3, %r4;
	and.b32  	%r5, %r4, 24;
	setp.ne.s32 	%p1, %r5, 0;
	@%p1 bra 	$L__BB0_2;
	mul.wide.s32 	%rd5, %r1, 4;
	add.s64 	%rd6, %rd1, %rd5;
	mov.b32 	%r7, 1065353216;
	st.global.u32 	[%rd6], %r7;
	bra.uni 	$L__BB0_3;
$L__BB0_2:
	mul.wide.s32 	%rd3, %r1, 4;
	add.s64 	%rd4, %rd1, %rd3;
	mov.b32 	%r6, 0;
	st.global.u32 	[%rd4], %r6;
$L__BB0_3:
	ret;

}


// ===== COMPILED SASS (sm_100) =====

	.target	sm_100

	.elftype	@"ET_EXEC"


//--------------------- .note.nv.tkinfo           --------------------------
	.section	.note.nv.tkinfo,"",@"SHT_NOTE"
	.sectionflags	@"SHF_NOTE_NV_TKINFO"
	.tkinfo
        /*0018*/ 	.word	0x00000002
        /*0030*/ 	.string	""
        /*0030*/ 	.string	"ptxas"
        /*0030*/ 	.string	"Cuda compilation tools, release 13.0, V13.0.88"
        /*0030*/ 	.string	"Build cuda_13.0.r13.0/compiler.36424714_0"
        /*0030*/ 	.string	"-arch sm_100 -m 64 "



//--------------------- .note.nv.cuinfo           --------------------------
	.section	.note.nv.cuinfo,"",@"SHT_NOTE"
	.sectionflags	@"SHF_NOTE_NV_CUINFO"
        /*0018*/ 	.short	0x0002
        /*001a*/ 	.short	0x0064
        /*001c*/ 	.short	0x0082
	.zero		2


//--------------------- .nv.info                  --------------------------
	.section	.nv.info,"",@"SHT_CUDA_INFO"
	.align	4


	//----- nvinfo : EIATTR_REGCOUNT
	.align		4
        /*0000*/ 	.byte	0x04, 0x2f
        /*0002*/ 	.short	(.L_1 - .L_0)
	.align		4
.L_0:
        /*0004*/ 	.word	index@(_Z8simdtestPf)
        /*0008*/ 	.word	0x0000000a


	//----- nvinfo : EIATTR_FRAME_SIZE
	.align		4
.L_1:
        /*000c*/ 	.byte	0x04, 0x11
        /*000e*/ 	.short	(.L_3 - .L_2)
	.align		4
.L_2:
        /*0010*/ 	.word	index@(_Z8simdtestPf)
        /*0014*/ 	.word	0x00000000


	//----- nvinfo : EIATTR_MIN_STACK_SIZE
	.align		4
.L_3:
        /*0018*/ 	.byte	0x04, 0x12
        /*001a*/ 	.short	(.L_5 - .L_4)
	.align		4
.L_4:
        /*001c*/ 	.word	index@(_Z8simdtestPf)
        /*0020*/ 	.word	0x00000000
.L_5:


//--------------------- .nv.compat                --------------------------
	.section	.nv.compat,"",@"SHT_CUDA_COMPAT_INFO"
	.align	4
        /*0000*/ 	.byte	0x02, 0x09, 0x00, 0x00, 0x02, 0x02, 0x01, 0x00, 0x02, 0x05, 0x05, 0x00, 0x03, 0x07, 0x01, 0x01
        /*0010*/ 	.byte	0x02, 0x03, 0x00, 0x00, 0x02, 0x06, 0x01, 0x00, 0x04, 0x0b, 0x08, 0x00, 0x09, 0x00, 0x00, 0x00
        /*0020*/ 	.byte	0x00, 0x00, 0x00, 0x00


//--------------------- .nv.info._Z8simdtestPf    --------------------------
	.section	.nv.info._Z8simdtestPf,"",@"SHT_CUDA_INFO"
	.sectionflags	@""
	.align	4


	//----- nvinfo : EIATTR_CUDA_API_VERSION
	.align		4
        /*0000*/ 	.byte	0x04, 0x37
        /*0002*/ 	.short	(.L_7 - .L_6)
.L_6:
        /*0004*/ 	.word	0x00000082


	//----- nvinfo : EIATTR_KPARAM_INFO
	.align		4
.L_7:
        /*0008*/ 	.byte	0x04, 0x17
        /*000a*/ 	.short	(.L_9 - .L_8)
.L_8:
        /*000c*/ 	.word	0x00000000
        /*0010*/ 	.short	0x0000
        /*0012*/ 	.short	0x0000
        /*0014*/ 	.byte	0x00, 0xf5, 0x21, 0x00


	//----- nvinfo : EIATTR_SPARSE_MMA_MASK
	.align		4
.L_9:
        /*0018*/ 	.byte	0x03, 0x50
        /*001a*/ 	.short	0x0000


	//----- nvinfo : EIATTR_MAXREG_COUNT
	.align		4
        /*001c*/ 	.byte	0x03, 0x1b
        /*001e*/ 	.short	0x00ff


	//----- nvinfo : EIATTR_MERCURY_ISA_VERSION
	.align		4
        /*0020*/ 	.byte	0x03, 0x5f
        /*0022*/ 	.short	0x0101


	//----- nvinfo : EIATTR_VRC_CTA_INIT_COUNT
	.align		4
        /*0024*/ 	.byte	0x02, 0x4a
	.zero		1
	.zero		1


	//----- nvinfo : EIATTR_EXIT_INSTR_OFFSETS
	.align		4
        /*0028*/ 	.byte	0x04, 0x1c
        /*002a*/ 	.short	(.L_11 - .L_10)


	//   ....[0]....
.L_10:
        /*002c*/ 	.word	0x000000b0


	//   ....[1]....
        /*0030*/ 	.word	0x000000f0


	//----- nvinfo : EIATTR_CBANK_PARAM_SIZE
	.align		4
.L_11:
        /*0034*/ 	.byte	0x03, 0x19
        /*0036*/ 	.short	0x0008


	//----- nvinfo : EIATTR_PARAM_CBANK
	.align		4
        /*0038*/ 	.byte	0x04, 0x0a
        /*003a*/ 	.short	(.L_13 - .L_12)
	.align		4
.L_12:
        /*003c*/ 	.word	index@(.nv.constant0._Z8simdtestPf)
        /*0040*/ 	.short	0x0380
        /*0042*/ 	.short	0x0008


	//----- nvinfo : EIATTR_SW_WAR
	.align		4
.L_13:
        /*0044*/ 	.byte	0x04, 0x36
        /*0046*/ 	.short	(.L_15 - .L_14)
.L_14:
        /*0048*/ 	.word	0x00000008
.L_15:


//--------------------- .nv.callgraph             --------------------------
	.section	.nv.callgraph,"",@"SHT_CUDA_CALLGRAPH"
	.align	4
	.sectionentsize	8
	.align		4
        /*0000*/ 	.word	0x00000000
	.align		4
        /*0004*/ 	.word	0xffffffff
	.align		4
        /*0008*/ 	.word	0x00000000
	.align		4
        /*000c*/ 	.word	0xfffffffe
	.align		4
        /*0010*/ 	.word	0x00000000
	.align		4
        /*0014*/ 	.word	0xfffffffd
	.align		4
        /*0018*/ 	.word	0x00000000
	.align		4
        /*001c*/ 	.word	0xfffffffc


//--------------------- .text._Z8simdtestPf       --------------------------
	.section	.text._Z8simdtestPf,"ax",@progbits
	.align	128
        .global         _Z8simdtestPf
        .type           _Z8simdtestPf,@function
        .size           _Z8simdtestPf,(.L_x_1 - _Z8simdtestPf)
        .other          _Z8simdtestPf,@"STO_CUDA_ENTRY STV_DEFAULT"
_Z8simdtestPf:
.text._Z8simdtestPf:
[----:B------:R-:W-:Y:S01]  /*0000*/  LDC R1, c[0x0][0x37c] ;  /* 0x0000df00ff017b82 */ /* 0x000fe20000000800 */
[----:B------:R-:W0:Y:S07]  /*0010*/  S2R R0, SR_TID.X ;  /* 0x0000000000007919 */ /* 0x000e2e0000002100 */
[----:B------:R-:W1:Y:S01]  /*0020*/  S2UR UR6, SR_CTAID.X ;  /* 0x00000000000679c3 */ /* 0x000e620000002500 */
[----:B------:R-:W2:Y:S07]  /*0030*/  LDCU.64 UR4, c[0x0][0x358] ;  /* 0x00006b00ff0477ac */ /* 0x000eae0008000a00 */
[----:B------:R-:W1:Y:S01]  /*0040*/  LDC R5, c[0x0][0x360] ;  /* 0x0000d800ff057b82 */ /* 0x000e620000000800 */
[----:B0-----:R-:W-:Y:S01]  /*0050*/  LOP3.LUT P0, RZ, R0, 0x18, RZ, 0xc0, !PT ;  /* 0x0000001800ff7812 */ /* 0x001fe2000780c0ff */
[----:B-1----:R-:W-:-:S12]  /*0060*/  IMAD R5, R5, UR6, R0 ;  /* 0x0000000605057c24 */ /* 0x002fd8000f8e0200 */
[----:B------:R-:W0:Y:S01]  /*0070*/  @!P0 LDC.64 R2, c[0x0][0x380] ;  /* 0x0000e000ff028b82 */ /* 0x000e220000000a00 */
[----:B------:R-:W-:Y:S01]  /*0080*/  @!P0 MOV R7, 0x3f800000 ;  /* 0x3f80000000078802 */ /* 0x000fe20000000f00 */
[----:B0-----:R-:W-:-:S05]  /*0090*/  @!P0 IMAD.WIDE R2, R5, 0x4, R2 ;  /* 0x0000000405028825 */ /* 0x001fca00078e0202 */
[----:B--2---:R0:W-:Y:S01]  /*00a0*/  @!P0 STG.E desc[UR4][R2.64], R7 ;  /* 0x0000000702008986 */ /* 0x0041e2000c101904 */
[----:B------:R-:W-:Y:S05]  /*00b0*/  @!P0 EXIT ;  /* 0x000000000000894d */ /* 0x000fea0003800000 */
[----:B0-----:R-:W0:Y:S02]  /*00c0*/  LDC.64 R2, c[0x0][0x380] ;  /* 0x0000e000ff027b82 */ /* 0x001e240000000a00 */
[----:B0-----:R-:W-:-:S05]  /*00d0*/  IMAD.WIDE R2, R5, 0x4, R2 ;  /* 0x0000000405027825 */ /* 0x001fca00078e0202 */
[----:B------:R-:W-:Y:S01]  /*00e0*/  STG.E desc[UR4][R2.64], RZ ;  /* 0x000000ff02007986 */ /* 0x000fe2000c101904 */
[----:B------:R-:W-:Y:S05]  /*00f0*/  EXIT ;  /* 0x000000000000794d */ /* 0x000fea0003800000 */
.L_x_0:
[----:B------:R-:W-:-:S00]  /*0100*/  BRA `(.L_x_0) ;  /* 0xfffffffc00fc7947 */ /* 0x000fc0000383ffff */
[----:B------:R-:W-:-:S00]  /*0110*/  NOP ;  /* 0x0000000000007918 */ /* 0x000fc00000000000 */
        /* <DEDUP_REMOVED lines=14> */
.L_x_1:


//--------------------- .nv.shared.reserved.0     --------------------------
	.section	.nv.shared.reserved.0,"aw",@nobits
	.weak		__nv_reservedSMEM_offset_0_alias
	.size		__nv_reservedSMEM_offset_0_alias, 0, 64
	.other		__nv_reservedSMEM_offset_0_alias,@"STO_CUDA_RESERVED_SHARED STV_DEFAULT"
__nv_reservedSMEM_offset_0_alias:
	.zero		0
	.zero		64


//--------------------- .nv.constant0._Z8simdtestPf --------------------------
	.section	.nv.constant0._Z8simdtestPf,"a",@progbits
	.sectionflags	@""
	.align	4
.nv.constant0._Z8simdtestPf:
	.zero		904


//--------------------- SYMBOLS --------------------------

	.type		.nv.reservedSmem.offset0,@object
	.size		.nv.reservedSmem.offset0,0x4
